//
// Generated by NVIDIA NVVM Compiler
//
// Compiler Build ID: CL-36424714
// Cuda compilation tools, release 13.0, V13.0.88
// Based on NVVM 20.0.0
//

.version 9.0
.target sm_100
.address_size 64

	// .globl	_Z7kernel1iiiPK13__nv_bfloat16S1_PS_

.visible .entry _Z7kernel1iiiPK13__nv_bfloat16S1_PS_(
	.param .u32 _Z7kernel1iiiPK13__nv_bfloat16S1_PS__param_0,
	.param .u32 _Z7kernel1iiiPK13__nv_bfloat16S1_PS__param_1,
	.param .u32 _Z7kernel1iiiPK13__nv_bfloat16S1_PS__param_2,
	.param .u64 .ptr .align 1 _Z7kernel1iiiPK13__nv_bfloat16S1_PS__param_3,
	.param .u64 .ptr .align 1 _Z7kernel1iiiPK13__nv_bfloat16S1_PS__param_4,
	.param .u64 .ptr .align 1 _Z7kernel1iiiPK13__nv_bfloat16S1_PS__param_5
)
{
	.reg .pred 	%p<13>;
	.reg .b16 	%rs<205>;
	.reg .b32 	%r<158>;
	.reg .b64 	%rd<132>;
	.reg .b64 	%fd<2>;

	ld.param.u32 	%r79, [_Z7kernel1iiiPK13__nv_bfloat16S1_PS__param_0];
	ld.param.u32 	%r80, [_Z7kernel1iiiPK13__nv_bfloat16S1_PS__param_1];
	ld.param.u32 	%r78, [_Z7kernel1iiiPK13__nv_bfloat16S1_PS__param_2];
	mov.u32 	%r81, %ctaid.x;
	mov.u32 	%r82, %ntid.x;
	mov.u32 	%r83, %tid.x;
	mad.lo.s32 	%r1, %r81, %r82, %r83;
	mov.u32 	%r84, %ctaid.y;
	mov.u32 	%r85, %ntid.y;
	mul.lo.s32 	%r2, %r84, %r85;
	mov.u32 	%r3, %tid.y;
	add.s32 	%r86, %r2, %r3;
	setp.ge.u32 	%p1, %r1, %r79;
	setp.ge.u32 	%p2, %r86, %r80;
	or.pred  	%p3, %p1, %p2;
	@%p3 bra 	$L__BB0_15;
	mov.f64 	%fd1, 0d0000000000000000;
	// begin inline asm
	{  cvt.rn.bf16.f64 %rs204, %fd1;}

	// end inline asm
	setp.lt.s32 	%p4, %r78, 1;
	@%p4 bra 	$L__BB0_14;
	mul.lo.s32 	%r5, %r78, %r1;
	setp.lt.u32 	%p5, %r78, 16;
	mov.b32 	%r153, 0;
	@%p5 bra 	$L__BB0_5;
	and.b32  	%r88, %r78, 2147483632;
	neg.s32 	%r151, %r88;
	add.s32 	%r89, %r3, %r80;
	add.s32 	%r150, %r89, %r2;
	shl.b32 	%r90, %r80, 1;
	add.s32 	%r149, %r86, %r90;
	mad.lo.s32 	%r148, %r80, 3, %r86;
	shl.b32 	%r91, %r80, 2;
	add.s32 	%r147, %r86, %r91;
	mad.lo.s32 	%r146, %r80, 5, %r86;
	mad.lo.s32 	%r145, %r80, 6, %r86;
	mad.lo.s32 	%r144, %r80, 7, %r86;
	shl.b32 	%r92, %r80, 3;
	add.s32 	%r143, %r86, %r92;
	mad.lo.s32 	%r142, %r80, 9, %r86;
	mad.lo.s32 	%r141, %r80, 10, %r86;
	mad.lo.s32 	%r140, %r80, 11, %r86;
	mad.lo.s32 	%r139, %r80, 12, %r86;
	mad.lo.s32 	%r138, %r80, 13, %r86;
	mad.lo.s32 	%r137, %r80, 14, %r86;
	mad.lo.s32 	%r136, %r80, 15, %r86;
	add.s32 	%r134, %r5, 7;
	mov.u32 	%r135, %r86;
$L__BB0_4:
	.pragma "nounroll";
	ld.param.u64 	%rd129, [_Z7kernel1iiiPK13__nv_bfloat16S1_PS__param_4];
	ld.param.u64 	%rd127, [_Z7kernel1iiiPK13__nv_bfloat16S1_PS__param_3];
	and.b32  	%r153, %r78, 2147483632;
	add.s32 	%r93, %r134, -7;
	cvta.to.global.u64 	%rd6, %rd127;
	mul.wide.u32 	%rd7, %r93, 2;
	add.s64 	%rd8, %rd6, %rd7;
	cvta.to.global.u64 	%rd9, %rd129;
	mul.wide.u32 	%rd10, %r135, 2;
	add.s64 	%rd11, %rd9, %rd10;
	ld.global.u16 	%rs18, [%rd8];
	ld.global.u16 	%rs19, [%rd11];
	// begin inline asm
	{ mul.bf16 %rs17,%rs18,%rs19; }

	// end inline asm
	// begin inline asm
	{ add.bf16 %rs20,%rs204,%rs17; }

	// end inline asm
	add.s32 	%r94, %r134, -6;
	mul.wide.u32 	%rd12, %r94, 2;
	add.s64 	%rd13, %rd6, %rd12;
	mul.wide.u32 	%rd14, %r150, 2;
	add.s64 	%rd15, %rd9, %rd14;
	ld.global.u16 	%rs24, [%rd13];
	ld.global.u16 	%rs25, [%rd15];
	// begin inline asm
	{ mul.bf16 %rs23,%rs24,%rs25; }

	// end inline asm
	// begin inline asm
	{ add.bf16 %rs26,%rs20,%rs23; }

	// end inline asm
	add.s32 	%r95, %r134, -5;
	mul.wide.u32 	%rd16, %r95, 2;
	add.s64 	%rd17, %rd6, %rd16;
	mul.wide.u32 	%rd18, %r149, 2;
	add.s64 	%rd19, %rd9, %rd18;
	ld.global.u16 	%rs30, [%rd17];
	ld.global.u16 	%rs31, [%rd19];
	// begin inline asm
	{ mul.bf16 %rs29,%rs30,%rs31; }

	// end inline asm
	// begin inline asm
	{ add.bf16 %rs32,%rs26,%rs29; }

	// end inline asm
	add.s32 	%r96, %r134, -4;
	mul.wide.u32 	%rd20, %r96, 2;
	add.s64 	%rd21, %rd6, %rd20;
	mul.wide.u32 	%rd22, %r148, 2;
	add.s64 	%rd23, %rd9, %rd22;
	ld.global.u16 	%rs36, [%rd21];
	ld.global.u16 	%rs37, [%rd23];
	// begin inline asm
	{ mul.bf16 %rs35,%rs36,%rs37; }

	// end inline asm
	// begin inline asm
	{ add.bf16 %rs38,%rs32,%rs35; }

	// end inline asm
	add.s32 	%r97, %r134, -3;
	mul.wide.u32 	%rd24, %r97, 2;
	add.s64 	%rd25, %rd6, %rd24;
	mul.wide.u32 	%rd26, %r147, 2;
	add.s64 	%rd27, %rd9, %rd26;
	ld.global.u16 	%rs42, [%rd25];
	ld.global.u16 	%rs43, [%rd27];
	// begin inline asm
	{ mul.bf16 %rs41,%rs42,%rs43; }

	// end inline asm
	// begin inline asm
	{ add.bf16 %rs44,%rs38,%rs41; }

	// end inline asm
	add.s32 	%r98, %r134, -2;
	mul.wide.u32 	%rd28, %r98, 2;
	add.s64 	%rd29, %rd6, %rd28;
	mul.wide.u32 	%rd30, %r146, 2;
	add.s64 	%rd31, %rd9, %rd30;
	ld.global.u16 	%rs48, [%rd29];
	ld.global.u16 	%rs49, [%rd31];
	// begin inline asm
	{ mul.bf16 %rs47,%rs48,%rs49; }

	// end inline asm
	// begin inline asm
	{ add.bf16 %rs50,%rs44,%rs47; }

	// end inline asm
	add.s32 	%r99, %r134, -1;
	mul.wide.u32 	%rd32, %r99, 2;
	add.s64 	%rd33, %rd6, %rd32;
	mul.wide.u32 	%rd34, %r145, 2;
	add.s64 	%rd35, %rd9, %rd34;
	ld.global.u16 	%rs54, [%rd33];
	ld.global.u16 	%rs55, [%rd35];
	// begin inline asm
	{ mul.bf16 %rs53,%rs54,%rs55; }

	// end inline asm
	// begin inline asm
	{ add.bf16 %rs56,%rs50,%rs53; }

	// end inline asm
	add.s32 	%r100, %r134, 8;
	mul.wide.u32 	%rd36, %r134, 2;
	add.s64 	%rd37, %rd6, %rd36;
	mul.wide.u32 	%rd38, %r144, 2;
	add.s64 	%rd39, %rd9, %rd38;
	ld.global.u16 	%rs60, [%rd37];
	ld.global.u16 	%rs61, [%rd39];
	// begin inline asm
	{ mul.bf16 %rs59,%rs60,%rs61; }

	// end inline asm
	// begin inline asm
	{ add.bf16 %rs62,%rs56,%rs59; }

	// end inline asm
	add.s32 	%r101, %r134, 1;
	mul.wide.u32 	%rd40, %r101, 2;
	add.s64 	%rd41, %rd6, %rd40;
	mul.wide.u32 	%rd42, %r143, 2;
	add.s64 	%rd43, %rd9, %rd42;
	ld.global.u16 	%rs66, [%rd41];
	ld.global.u16 	%rs67, [%rd43];
	// begin inline asm
	{ mul.bf16 %rs65,%rs66,%rs67; }

	// end inline asm
	// begin inline asm
	{ add.bf16 %rs68,%rs62,%rs65; }

	// end inline asm
	add.s32 	%r102, %r134, 2;
	mul.wide.u32 	%rd44, %r102, 2;
	add.s64 	%rd45, %rd6, %rd44;
	mul.wide.u32 	%rd46, %r142, 2;
	add.s64 	%rd47, %rd9, %rd46;
	ld.global.u16 	%rs72, [%rd45];
	ld.global.u16 	%rs73, [%rd47];
	// begin inline asm
	{ mul.bf16 %rs71,%rs72,%rs73; }

	// end inline asm
	// begin inline asm
	{ add.bf16 %rs74,%rs68,%rs71; }

	// end inline asm
	add.s32 	%r103, %r134, 3;
	mul.wide.u32 	%rd48, %r103, 2;
	add.s64 	%rd49, %rd6, %rd48;
	mul.wide.u32 	%rd50, %r141, 2;
	add.s64 	%rd51, %rd9, %rd50;
	ld.global.u16 	%rs78, [%rd49];
	ld.global.u16 	%rs79, [%rd51];
	// begin inline asm
	{ mul.bf16 %rs77,%rs78,%rs79; }

	// end inline asm
	// begin inline asm
	{ add.bf16 %rs80,%rs74,%rs77; }

	// end inline asm
	add.s32 	%r104, %r134, 4;
	mul.wide.u32 	%rd52, %r104, 2;
	add.s64 	%rd53, %rd6, %rd52;
	mul.wide.u32 	%rd54, %r140, 2;
	add.s64 	%rd55, %rd9, %rd54;
	ld.global.u16 	%rs84, [%rd53];
	ld.global.u16 	%rs85, [%rd55];
	// begin inline asm
	{ mul.bf16 %rs83,%rs84,%rs85; }

	// end inline asm
	// begin inline asm
	{ add.bf16 %rs86,%rs80,%rs83; }

	// end inline asm
	add.s32 	%r105, %r134, 5;
	mul.wide.u32 	%rd56, %r105, 2;
	add.s64 	%rd57, %rd6, %rd56;
	mul.wide.u32 	%rd58, %r139, 2;
	add.s64 	%rd59, %rd9, %rd58;
	ld.global.u16 	%rs90, [%rd57];
	ld.global.u16 	%rs91, [%rd59];
	// begin inline asm
	{ mul.bf16 %rs89,%rs90,%rs91; }

	// end inline asm
	// begin inline asm
	{ add.bf16 %rs92,%rs86,%rs89; }

	// end inline asm
	add.s32 	%r106, %r134, 6;
	mul.wide.u32 	%rd60, %r106, 2;
	add.s64 	%rd61, %rd6, %rd60;
	mul.wide.u32 	%rd62, %r138, 2;
	add.s64 	%rd63, %rd9, %rd62;
	ld.global.u16 	%rs96, [%rd61];
	ld.global.u16 	%rs97, [%rd63];
	// begin inline asm
	{ mul.bf16 %rs95,%rs96,%rs97; }

	// end inline asm
	// begin inline asm
	{ add.bf16 %rs98,%rs92,%rs95; }

	// end inline asm
	add.s32 	%r107, %r134, 7;
	mul.wide.u32 	%rd64, %r107, 2;
	add.s64 	%rd65, %rd6, %rd64;
	mul.wide.u32 	%rd66, %r137, 2;
	add.s64 	%rd67, %rd9, %rd66;
	ld.global.u16 	%rs102, [%rd65];
	ld.global.u16 	%rs103, [%rd67];
	// begin inline asm
	{ mul.bf16 %rs101,%rs102,%rs103; }

	// end inline asm
	// begin inline asm
	{ add.bf16 %rs104,%rs98,%rs101; }

	// end inline asm
	mul.wide.u32 	%rd68, %r100, 2;
	add.s64 	%rd69, %rd6, %rd68;
	mul.wide.u32 	%rd70, %r136, 2;
	add.s64 	%rd71, %rd9, %rd70;
	ld.global.u16 	%rs108, [%rd69];
	ld.global.u16 	%rs109, [%rd71];
	// begin inline asm
	{ mul.bf16 %rs107,%rs108,%rs109; }

	// end inline asm
	// begin inline asm
	{ add.bf16 %rs204,%rs104,%rs107; }

	// end inline asm
	add.s32 	%r151, %r151, 16;
	shl.b32 	%r108, %r80, 4;
	add.s32 	%r150, %r150, %r108;
	add.s32 	%r149, %r149, %r108;
	add.s32 	%r148, %r148, %r108;
	add.s32 	%r147, %r147, %r108;
	add.s32 	%r146, %r146, %r108;
	add.s32 	%r145, %r145, %r108;
	add.s32 	%r144, %r144, %r108;
	add.s32 	%r143, %r143, %r108;
	add.s32 	%r142, %r142, %r108;
	add.s32 	%r141, %r141, %r108;
	add.s32 	%r140, %r140, %r108;
	add.s32 	%r139, %r139, %r108;
	add.s32 	%r138, %r138, %r108;
	add.s32 	%r137, %r137, %r108;
	add.s32 	%r136, %r136, %r108;
	add.s32 	%r135, %r135, %r108;
	add.s32 	%r134, %r134, 16;
	setp.ne.s32 	%p6, %r151, 0;
	@%p6 bra 	$L__BB0_4;
$L__BB0_5:
	and.b32  	%r61, %r78, 15;
	setp.eq.s32 	%p7, %r61, 0;
	@%p7 bra 	$L__BB0_14;
	ld.param.u64 	%rd130, [_Z7kernel1iiiPK13__nv_bfloat16S1_PS__param_4];
	ld.param.u64 	%rd128, [_Z7kernel1iiiPK13__nv_bfloat16S1_PS__param_3];
	cvta.to.global.u64 	%rd1, %rd130;
	cvta.to.global.u64 	%rd2, %rd128;
	and.b32  	%r62, %r78, 7;
	setp.lt.u32 	%p8, %r61, 8;
	@%p8 bra 	$L__BB0_8;
	add.s32 	%r109, %r153, %r5;
	mul.wide.u32 	%rd72, %r109, 2;
	add.s64 	%rd73, %rd2, %rd72;
	mad.lo.s32 	%r110, %r153, %r80, %r86;
	mul.wide.u32 	%rd74, %r110, 2;
	add.s64 	%rd75, %rd1, %rd74;
	ld.global.u16 	%rs115, [%rd73];
	ld.global.u16 	%rs116, [%rd75];
	// begin inline asm
	{ mul.bf16 %rs114,%rs115,%rs116; }

	// end inline asm
	// begin inline asm
	{ add.bf16 %rs117,%rs204,%rs114; }

	// end inline asm
	add.s32 	%r111, %r109, 1;
	mul.wide.u32 	%rd76, %r111, 2;
	add.s64 	%rd77, %rd2, %rd76;
	add.s32 	%r112, %r110, %r80;
	mul.wide.u32 	%rd78, %r112, 2;
	add.s64 	%rd79, %rd1, %rd78;
	ld.global.u16 	%rs121, [%rd77];
	ld.global.u16 	%rs122, [%rd79];
	// begin inline asm
	{ mul.bf16 %rs120,%rs121,%rs122; }

	// end inline asm
	// begin inline asm
	{ add.bf16 %rs123,%rs117,%rs120; }

	// end inline asm
	add.s32 	%r113, %r109, 2;
	mul.wide.u32 	%rd80, %r113, 2;
	add.s64 	%rd81, %rd2, %rd80;
	add.s32 	%r114, %r112, %r80;
	mul.wide.u32 	%rd82, %r114, 2;
	add.s64 	%rd83, %rd1, %rd82;
	ld.global.u16 	%rs127, [%rd81];
	ld.global.u16 	%rs128, [%rd83];
	// begin inline asm
	{ mul.bf16 %rs126,%rs127,%rs128; }

	// end inline asm
	// begin inline asm
	{ add.bf16 %rs129,%rs123,%rs126; }

	// end inline asm
	add.s32 	%r115, %r109, 3;
	mul.wide.u32 	%rd84, %r115, 2;
	add.s64 	%rd85, %rd2, %rd84;
	add.s32 	%r116, %r114, %r80;
	mul.wide.u32 	%rd86, %r116, 2;
	add.s64 	%rd87, %rd1, %rd86;
	ld.global.u16 	%rs133, [%rd85];
	ld.global.u16 	%rs134, [%rd87];
	// begin inline asm
	{ mul.bf16 %rs132,%rs133,%rs134; }

	// end inline asm
	// begin inline asm
	{ add.bf16 %rs135,%rs129,%rs132; }

	// end inline asm
	add.s32 	%r117, %r109, 4;
	mul.wide.u32 	%rd88, %r117, 2;
	add.s64 	%rd89, %rd2, %rd88;
	add.s32 	%r118, %r116, %r80;
	mul.wide.u32 	%rd90, %r118, 2;
	add.s64 	%rd91, %rd1, %rd90;
	ld.global.u16 	%rs139, [%rd89];
	ld.global.u16 	%rs140, [%rd91];
	// begin inline asm
	{ mul.bf16 %rs138,%rs139,%rs140; }

	// end inline asm
	// begin inline asm
	{ add.bf16 %rs141,%rs135,%rs138; }

	// end inline asm
	add.s32 	%r119, %r109, 5;
	mul.wide.u32 	%rd92, %r119, 2;
	add.s64 	%rd93, %rd2, %rd92;
	add.s32 	%r120, %r118, %r80;
	mul.wide.u32 	%rd94, %r120, 2;
	add.s64 	%rd95, %rd1, %rd94;
	ld.global.u16 	%rs145, [%rd93];
	ld.global.u16 	%rs146, [%rd95];
	// begin inline asm
	{ mul.bf16 %rs144,%rs145,%rs146; }

	// end inline asm
	// begin inline asm
	{ add.bf16 %rs147,%rs141,%rs144; }

	// end inline asm
	add.s32 	%r121, %r109, 6;
	mul.wide.u32 	%rd96, %r121, 2;
	add.s64 	%rd97, %rd2, %rd96;
	add.s32 	%r122, %r120, %r80;
	mul.wide.u32 	%rd98, %r122, 2;
	add.s64 	%rd99, %rd1, %rd98;
	ld.global.u16 	%rs151, [%rd97];
	ld.global.u16 	%rs152, [%rd99];
	// begin inline asm
	{ mul.bf16 %rs150,%rs151,%rs152; }

	// end inline asm
	// begin inline asm
	{ add.bf16 %rs153,%rs147,%rs150; }

	// end inline asm
	add.s32 	%r123, %r109, 7;
	mul.wide.u32 	%rd100, %r123, 2;
	add.s64 	%rd101, %rd2, %rd100;
	add.s32 	%r124, %r122, %r80;
	mul.wide.u32 	%rd102, %r124, 2;
	add.s64 	%rd103, %rd1, %rd102;
	ld.global.u16 	%rs157, [%rd101];
	ld.global.u16 	%rs158, [%rd103];
	// begin inline asm
	{ mul.bf16 %rs156,%rs157,%rs158; }

	// end inline asm
	// begin inline asm
	{ add.bf16 %rs204,%rs153,%rs156; }

	// end inline asm
	add.s32 	%r153, %r153, 8;
$L__BB0_8:
	setp.eq.s32 	%p9, %r62, 0;
	@%p9 bra 	$L__BB0_14;
	and.b32  	%r65, %r78, 3;
	setp.lt.u32 	%p10, %r62, 4;
	@%p10 bra 	$L__BB0_11;
	add.s32 	%r125, %r153, %r5;
	mul.wide.u32 	%rd104, %r125, 2;
	add.s64 	%rd105, %rd2, %rd104;
	mad.lo.s32 	%r126, %r153, %r80, %r86;
	mul.wide.u32 	%rd106, %r126, 2;
	add.s64 	%rd107, %rd1, %rd106;
	ld.global.u16 	%rs164, [%rd105];
	ld.global.u16 	%rs165, [%rd107];
	// begin inline asm
	{ mul.bf16 %rs163,%rs164,%rs165; }

	// end inline asm
	// begin inline asm
	{ add.bf16 %rs166,%rs204,%rs163; }

	// end inline asm
	add.s32 	%r127, %r125, 1;
	mul.wide.u32 	%rd108, %r127, 2;
	add.s64 	%rd109, %rd2, %rd108;
	add.s32 	%r128, %r126, %r80;
	mul.wide.u32 	%rd110, %r128, 2;
	add.s64 	%rd111, %rd1, %rd110;
	ld.global.u16 	%rs170, [%rd109];
	ld.global.u16 	%rs171, [%rd111];
	// begin inline asm
	{ mul.bf16 %rs169,%rs170,%rs171; }

	// end inline asm
	// begin inline asm
	{ add.bf16 %rs172,%rs166,%rs169; }

	// end inline asm
	add.s32 	%r129, %r125, 2;
	mul.wide.u32 	%rd112, %r129, 2;
	add.s64 	%rd113, %rd2, %rd112;
	add.s32 	%r130, %r128, %r80;
	mul.wide.u32 	%rd114, %r130, 2;
	add.s64 	%rd115, %rd1, %rd114;
	ld.global.u16 	%rs176, [%rd113];
	ld.global.u16 	%rs177, [%rd115];
	// begin inline asm
	{ mul.bf16 %rs175,%rs176,%rs177; }

	// end inline asm
	// begin inline asm
	{ add.bf16 %rs178,%rs172,%rs175; }

	// end inline asm
	add.s32 	%r131, %r125, 3;
	mul.wide.u32 	%rd116, %r131, 2;
	add.s64 	%rd117, %rd2, %rd116;
	add.s32 	%r132, %r130, %r80;
	mul.wide.u32 	%rd118, %r132, 2;
	add.s64 	%rd119, %rd1, %rd118;
	ld.global.u16 	%rs182, [%rd117];
	ld.global.u16 	%rs183, [%rd119];
	// begin inline asm
	{ mul.bf16 %rs181,%rs182,%rs183; }

	// end inline asm
	// begin inline asm
	{ add.bf16 %rs204,%rs178,%rs181; }

	// end inline asm
	add.s32 	%r153, %r153, 4;
$L__BB0_11:
	setp.eq.s32 	%p11, %r65, 0;
	@%p11 bra 	$L__BB0_14;
	mad.lo.s32 	%r157, %r153, %r80, %r86;
	add.s32 	%r156, %r153, %r5;
	neg.s32 	%r155, %r65;
$L__BB0_13:
	.pragma "nounroll";
	mul.wide.u32 	%rd120, %r156, 2;
	add.s64 	%rd121, %rd2, %rd120;
	mul.wide.u32 	%rd122, %r157, 2;
	add.s64 	%rd123, %rd1, %rd122;
	ld.global.u16 	%rs188, [%rd121];
	ld.global.u16 	%rs189, [%rd123];
	// begin inline asm
	{ mul.bf16 %rs187,%rs188,%rs189; }

	// end inline asm
	// begin inline asm
	{ add.bf16 %rs204,%rs204,%rs187; }

	// end inline asm
	add.s32 	%r157, %r157, %r80;
	add.s32 	%r156, %r156, 1;
	add.s32 	%r155, %r155, 1;
	setp.ne.s32 	%p12, %r155, 0;
	@%p12 bra 	$L__BB0_13;
$L__BB0_14:
	ld.param.u64 	%rd131, [_Z7kernel1iiiPK13__nv_bfloat16S1_PS__param_5];
	mad.lo.s32 	%r133, %r80, %r1, %r86;
	cvta.to.global.u64 	%rd124, %rd131;
	mul.wide.u32 	%rd125, %r133, 2;
	add.s64 	%rd126, %rd124, %rd125;
	ld.global.u16 	%rs195, [%rd126];
	// begin inline asm
	{ add.bf16 %rs193,%rs204,%rs195; }

	// end inline asm
	st.global.u16 	[%rd126], %rs193;
$L__BB0_15:
	ret;

}


// ===== COMPILED SASS (sm_100) =====

	.target	sm_100

	.elftype	@"ET_EXEC"


//--------------------- .note.nv.tkinfo           --------------------------
	.section	.note.nv.tkinfo,"",@"SHT_NOTE"
	.sectionflags	@"SHF_NOTE_NV_TKINFO"
	.tkinfo
        /*0018*/ 	.word	0x00000002
        /*0030*/ 	.string	""
        /*0030*/ 	.string	"ptxas"
        /*0030*/ 	.string	"Cuda compilation tools, release 13.0, V13.0.88"
        /*0030*/ 	.string	"Build cuda_13.0.r13.0/compiler.36424714_0"
        /*0030*/ 	.string	"-arch sm_100 -m 64 "



//--------------------- .note.nv.cuinfo           --------------------------
	.section	.note.nv.cuinfo,"",@"SHT_NOTE"
	.sectionflags	@"SHF_NOTE_NV_CUINFO"
        /*0018*/ 	.short	0x0002
        /*001a*/ 	.short	0x0064
        /*001c*/ 	.short	0x0082
	.zero		2


//--------------------- .nv.info                  --------------------------
	.section	.nv.info,"",@"SHT_CUDA_INFO"
	.align	4


	//----- nvinfo : EIATTR_REGCOUNT
	.align		4
        /*0000*/ 	.byte	0x04, 0x2f
        /*0002*/ 	.short	(.L_1 - .L_0)
	.align		4
.L_0:
        /*0004*/ 	.word	index@(_Z7kernel1iiiPK13__nv_bfloat16S1_PS_)
        /*0008*/ 	.word	0x00000038


	//----- nvinfo : EIATTR_FRAME_SIZE
	.align		4
.L_1:
        /*000c*/ 	.byte	0x04, 0x11
        /*000e*/ 	.short	(.L_3 - .L_2)
	.align		4
.L_2:
        /*0010*/ 	.word	index@(_Z7kernel1iiiPK13__nv_bfloat16S1_PS_)
        /*0014*/ 	.word	0x00000000


	//----- nvinfo : EIATTR_MIN_STACK_SIZE
	.align		4
.L_3:
        /*0018*/ 	.byte	0x04, 0x12
        /*001a*/ 	.short	(.L_5 - .L_4)
	.align		4
.L_4:
        /*001c*/ 	.word	index@(_Z7kernel1iiiPK13__nv_bfloat16S1_PS_)
        /*0020*/ 	.word	0x00000000
.L_5:


//--------------------- .nv.compat                --------------------------
	.section	.nv.compat,"",@"SHT_CUDA_COMPAT_INFO"
	.align	4
        /*0000*/ 	.byte	0x02, 0x09, 0x00, 0x00, 0x02, 0x02, 0x01, 0x00, 0x02, 0x05, 0x05, 0x00, 0x03, 0x07, 0x01, 0x01
        /*0010*/ 	.byte	0x02, 0x03, 0x00, 0x00, 0x02, 0x06, 0x01, 0x00, 0x04, 0x0b, 0x08, 0x00, 0x09, 0x00, 0x00, 0x00
        /*0020*/ 	.byte	0x00, 0x00, 0x00, 0x00


//--------------------- .nv.info._Z7kernel1iiiPK13__nv_bfloat16S1_PS_ --------------------------
	.section	.nv.info._Z7kernel1iiiPK13__nv_bfloat16S1_PS_,"",@"SHT_CUDA_INFO"
	.sectionflags	@""
	.align	4


	//----- nvinfo : EIATTR_CUDA_API_VERSION
	.align		4
        /*0000*/ 	.byte	0x04, 0x37
        /*0002*/ 	.short	(.L_7 - .L_6)
.L_6:
        /*0004*/ 	.word	0x00000082


	//----- nvinfo : EIATTR_KPARAM_INFO
	.align		4
.L_7:
        /*0008*/ 	.byte	0x04, 0x17
        /*000a*/ 	.short	(.L_9 - .L_8)
.L_8:
        /*000c*/ 	.word	0x00000000
        /*0010*/ 	.short	0x0005
        /*0012*/ 	.short	0x0020
        /*0014*/ 	.byte	0x00, 0xf5, 0x21, 0x00


	//----- nvinfo : EIATTR_KPARAM_INFO
	.align		4
.L_9:
        /*0018*/ 	.byte	0x04, 0x17
        /*001a*/ 	.short	(.L_11 - .L_10)
.L_10:
        /*001c*/ 	.word	0x00000000
        /*0020*/ 	.short	0x0004
        /*0022*/ 	.short	0x0018
        /*0024*/ 	.byte	0x00, 0xf5, 0x21, 0x00


	//----- nvinfo : EIATTR_KPARAM_INFO
	.align		4
.L_11:
        /*0028*/ 	.byte	0x04, 0x17
        /*002a*/ 	.short	(.L_13 - .L_12)
.L_12:
        /*002c*/ 	.word	0x00000000
        /*0030*/ 	.short	0x0003
        /*0032*/ 	.short	0x0010
        /*0034*/ 	.byte	0x00, 0xf5, 0x21, 0x00


	//----- nvinfo : EIATTR_KPARAM_INFO
	.align		4
.L_13:
        /*0038*/ 	.byte	0x04, 0x17
        /*003a*/ 	.short	(.L_15 - .L_14)
.L_14:
        /*003c*/ 	.word	0x00000000
        /*0040*/ 	.short	0x0002
        /*0042*/ 	.short	0x0008
        /*0044*/ 	.byte	0x00, 0xf0, 0x11, 0x00


	//----- nvinfo : EIATTR_KPARAM_INFO
	.align		4
.L_15:
        /*0048*/ 	.byte	0x04, 0x17
        /*004a*/ 	.short	(.L_17 - .L_16)
.L_16:
        /*004c*/ 	.word	0x00000000
        /*0050*/ 	.short	0x0001
        /*0052*/ 	.short	0x0004
        /*0054*/ 	.byte	0x00, 0xf0, 0x11, 0x00


	//----- nvinfo : EIATTR_KPARAM_INFO
	.align		4
.L_17:
        /*0058*/ 	.byte	0x04, 0x17
        /*005a*/ 	.short	(.L_19 - .L_18)
.L_18:
        /*005c*/ 	.word	0x00000000
        /*0060*/ 	.short	0x0000
        /*0062*/ 	.short	0x0000
        /*0064*/ 	.byte	0x00, 0xf0, 0x11, 0x00


	//----- nvinfo : EIATTR_SPARSE_MMA_MASK
	.align		4
.L_19:
        /*0068*/ 	.byte	0x03, 0x50
        /*006a*/ 	.short	0x0000


	//----- nvinfo : EIATTR_MAXREG_COUNT
	.align		4
        /*006c*/ 	.byte	0x03, 0x1b
        /*006e*/ 	.short	0x00ff


	//----- nvinfo : EIATTR_MERCURY_ISA_VERSION
	.align		4
        /*0070*/ 	.byte	0x03, 0x5f
        /*0072*/ 	.short	0x0101


	//----- nvinfo : EIATTR_VRC_CTA_INIT_COUNT
	.align		4
        /*0074*/ 	.byte	0x02, 0x4a
	.zero		1
	.zero		1


	//----- nvinfo : EIATTR_EXIT_INSTR_OFFSETS
	.align		4
        /*0078*/ 	.byte	0x04, 0x1c
        /*007a*/ 	.short	(.L_21 - .L_20)


	//   ....[0]....
.L_20:
        /*007c*/ 	.word	0x000000d0


	//   ....[1]....
        /*0080*/ 	.word	0x000011a0


	//----- nvinfo : EIATTR_CBANK_PARAM_SIZE
	.align		4
.L_21:
        /*0084*/ 	.byte	0x03, 0x19
        /*0086*/ 	.short	0x0028


	//----- nvinfo : EIATTR_PARAM_CBANK
	.align		4
        /*0088*/ 	.byte	0x04, 0x0a
        /*008a*/ 	.short	(.L_23 - .L_22)
	.align		4
.L_22:
        /*008c*/ 	.word	index@(.nv.constant0._Z7kernel1iiiPK13__nv_bfloat16S1_PS_)
        /*0090*/ 	.short	0x0380
        /*0092*/ 	.short	0x0028


	//----- nvinfo : EIATTR_SW_WAR
	.align		4
.L_23:
        /*0094*/ 	.byte	0x04, 0x36
        /*0096*/ 	.short	(.L_25 - .L_24)
.L_24:
        /*0098*/ 	.word	0x00000008
.L_25:


//--------------------- .nv.callgraph             --------------------------
	.section	.nv.callgraph,"",@"SHT_CUDA_CALLGRAPH"
	.align	4
	.sectionentsize	8
	.align		4
        /*0000*/ 	.word	0x00000000
	.align		4
        /*0004*/ 	.word	0xffffffff
	.align		4
        /*0008*/ 	.word	0x00000000
	.align		4
        /*000c*/ 	.word	0xfffffffe
	.align		4
        /*0010*/ 	.word	0x00000000
	.align		4
        /*0014*/ 	.word	0xfffffffd
	.align		4
        /*0018*/ 	.word	0x00000000
	.align		4
        /*001c*/ 	.word	0xfffffffc


//--------------------- .text._Z7kernel1iiiPK13__nv_bfloat16S1_PS_ --------------------------
	.section	.text._Z7kernel1iiiPK13__nv_bfloat16S1_PS_,"ax",@progbits
	.align	128
        .global         _Z7kernel1iiiPK13__nv_bfloat16S1_PS_
        .type           _Z7kernel1iiiPK13__nv_bfloat16S1_PS_,@function
        .size           _Z7kernel1iiiPK13__nv_bfloat16S1_PS_,(.L_x_7 - _Z7kernel1iiiPK13__nv_bfloat16S1_PS_)
        .other          _Z7kernel1iiiPK13__nv_bfloat16S1_PS_,@"STO_CUDA_ENTRY STV_DEFAULT"
_Z7kernel1iiiPK13__nv_bfloat16S1_PS_:
.text._Z7kernel1iiiPK13__nv_bfloat16S1_PS_:
[----:B------:R-:W-:Y:S01]  /*0000*/  LDC R1, c[0x0][0x37c] ;  /* 0x0000df00ff017b82 */ /* 0x000fe20000000800 */
[----:B------:R-:W0:Y:S07]  /*0010*/  S2R R6, SR_TID.Y ;  /* 0x0000000000067919 */ /* 0x000e2e0000002200 */
[----:B------:R-:W1:Y:S01]  /*0020*/  S2UR UR4, SR_CTAID.Y ;  /* 0x00000000000479c3 */ /* 0x000e620000002600 */
[----:B------:R-:W2:Y:S07]  /*0030*/  S2R R2, SR_TID.X ;  /* 0x0000000000027919 */ /* 0x000eae0000002100 */
[----:B------:R-:W2:Y:S01]  /*0040*/  LDC R3, c[0x0][0x360] ;  /* 0x0000d800ff037b82 */ /* 0x000ea20000000800 */
[----:B------:R-:W1:Y:S07]  /*0050*/  LDCU UR5, c[0x0][0x364] ;  /* 0x00006c80ff0577ac */ /* 0x000e6e0008000800 */
[----:B------:R-:W2:Y:S08]  /*0060*/  S2UR UR6, SR_CTAID.X ;  /* 0x00000000000679c3 */ /* 0x000eb00000002500 */
[----:B------:R-:W3:Y:S01]  /*0070*/  LDC.64 R4, c[0x0][0x380] ;  /* 0x0000e000ff047b82 */ /* 0x000ee20000000a00 */
[----:B-1----:R-:W-:-:S06]  /*0080*/  UIMAD UR4, UR4, UR5, URZ ;  /* 0x00000005040472a4 */ /* 0x002fcc000f8e02ff */
[----:B0-----:R-:W-:Y:S01]  /*0090*/  IADD3 R0, PT, PT, R6, UR4, RZ ;  /* 0x0000000406007c10 */ /* 0x001fe2000fffe0ff */
[----:B--2---:R-:W-:-:S03]  /*00a0*/  IMAD R3, R3, UR6, R2 ;  /* 0x0000000603037c24 */ /* 0x004fc6000f8e0202 */
[----:B---3--:R-:W-:-:S04]  /*00b0*/  ISETP.GE.U32.AND P0, PT, R0, R5, PT ;  /* 0x000000050000720c */ /* 0x008fc80003f06070 */
[----:B------:R-:W-:-:S13]  /*00c0*/  ISETP.GE.U32.OR P0, PT, R3, R4, P0 ;  /* 0x000000040300720c */ /* 0x000fda0000706470 */
[----:B------:R-:W-:Y:S05]  /*00d0*/  @P0 EXIT ;  /* 0x000000000000094d */ /* 0x000fea0003800000 */
[----:B------:R-:W0:Y:S01]  /*00e0*/  LDC R2, c[0x0][0x388] ;  /* 0x0000e200ff027b82 */ /* 0x000e220000000800 */
[----:B------:R-:W1:Y:S01]  /*00f0*/  LDCU.64 UR6, c[0x0][0x358] ;  /* 0x00006b00ff0677ac */ /* 0x000e620008000a00 */
[----:B------:R-:W-:Y:S02]  /*0100*/  PRMT R36, RZ, 0x7610, R36 ;  /* 0x00007610ff247816 */ /* 0x000fe40000000024 */
[----:B0-----:R-:W-:-:S13]  /*0110*/  ISETP.GE.AND P0, PT, R2, 0x1, PT ;  /* 0x000000010200780c */ /* 0x001fda0003f06270 */
[----:B-1----:R-:W-:Y:S05]  /*0120*/  @!P0 BRA `(.L_x_0) ;  /* 0x0000001000048947 */ /* 0x002fea0003800000 */
[----:B------:R-:W-:Y:S01]  /*0130*/  ISETP.GE.U32.AND P0, PT, R2, 0x10, PT ;  /* 0x000000100200780c */ /* 0x000fe20003f06070 */
[----:B------:R-:W-:-:S12]  /*0140*/  HFMA2 R4, -RZ, RZ, 0, 0 ;  /* 0x00000000ff047431 */ /* 0x000fd800000001ff */
[----:B------:R-:W-:Y:S05]  /*0150*/  @!P0 BRA `(.L_x_1) ;  /* 0x0000000800248947 */ /* 0x000fea0003800000 */
[----:B------:R-:W-:Y:S01]  /*0160*/  LOP3.LUT R9, R2, 0x7ffffff0, RZ, 0xc0, !PT ;  /* 0x7ffffff002097812 */ /* 0x000fe200078ec0ff */
[C---:B------:R-:W-:Y:S01]  /*0170*/  IMAD R8, R5.reuse, 0x3, R0 ;  /* 0x0000000305087824 */ /* 0x040fe200078e0200 */
[C---:B------:R-:W-:Y:S01]  /*0180*/  IADD3 R4, PT, PT, R5.reuse, UR4, R6 ;  /* 0x0000000405047c10 */ /* 0x040fe2000fffe006 */
[C-C-:B------:R-:W-:Y:S01]  /*0190*/  IMAD R12, R5.reuse, 0x5, R0.reuse ;  /* 0x00000005050c7824 */ /* 0x140fe200078e0200 */
[CC--:B------:R-:W-:Y:S01]  /*01a0*/  LEA R6, R5.reuse, R0.reuse, 0x1 ;  /* 0x0000000005067211 */ /* 0x0c0fe200078e08ff */
[C-C-:B------:R-:W-:Y:S01]  /*01b0*/  IMAD R14, R5.reuse, 0x6, R0.reuse ;  /* 0x00000006050e7824 */ /* 0x140fe200078e0200 */
[CC--:B------:R-:W-:Y:S01]  /*01c0*/  LEA R10, R5.reuse, R0.reuse, 0x2 ;  /* 0x00000000050a7211 */ /* 0x0c0fe200078e10ff */
[C-C-:B------:R-:W-:Y:S01]  /*01d0*/  IMAD R16, R5.reuse, 0x7, R0.reuse ;  /* 0x0000000705107824 */ /* 0x140fe200078e0200 */
[CC--:B------:R-:W-:Y:S01]  /*01e0*/  LEA R18, R5.reuse, R0.reuse, 0x3 ;  /* 0x0000000005127211 */ /* 0x0c0fe200078e18ff */
[C-C-:B------:R-:W-:Y:S01]  /*01f0*/  IMAD R20, R5.reuse, 0x9, R0.reuse ;  /* 0x0000000905147824 */ /* 0x140fe200078e0200 */
[----:B------:R-:W-:Y:S01]  /*0200*/  MOV R34, R0 ;  /* 0x0000000000227202 */ /* 0x000fe20000000f00 */
[--C-:B------:R-:W-:Y:S01]  /*0210*/  IMAD R22, R5, 0xa, R0.reuse ;  /* 0x0000000a05167824 */ /* 0x100fe200078e0200 */
[----:B------:R-:W-:Y:S01]  /*0220*/  IADD3 R9, PT, PT, -R9, RZ, RZ ;  /* 0x000000ff09097210 */ /* 0x000fe20007ffe1ff */
[----:B------:R-:W-:-:S02]  /*0230*/  IMAD R24, R5, 0xb, R0 ;  /* 0x0000000b05187824 */ /* 0x000fc400078e0200 */
[C-C-:B------:R-:W-:Y:S02]  /*0240*/  IMAD R26, R5.reuse, 0xc, R0.reuse ;  /* 0x0000000c051a7824 */ /* 0x140fe400078e0200 */
[C-C-:B------:R-:W-:Y:S02]  /*0250*/  IMAD R28, R5.reuse, 0xd, R0.reuse ;  /* 0x0000000d051c7824 */ /* 0x140fe400078e0200 */
[C-C-:B------:R-:W-:Y:S02]  /*0260*/  IMAD R30, R5.reuse, 0xe, R0.reuse ;  /* 0x0000000e051e7824 */ /* 0x140fe400078e0200 */
[----:B------:R-:W-:Y:S02]  /*0270*/  IMAD R32, R5, 0xf, R0 ;  /* 0x0000000f05207824 */ /* 0x000fe400078e0200 */
[----:B------:R-:W-:-:S07]  /*0280*/  IMAD R7, R3, R2, 0x7 ;  /* 0x0000000703077424 */ /* 0x000fce00078e0202 */
.L_x_2:
[----:B------:R-:W0:Y:S01]  /*0290*/  LDC.64 R38, c[0x0][0x390] ;  /* 0x0000e400ff267b82 */ /* 0x000e220000000a00 */
[C---:B------:R-:W-:Y:S02]  /*02a0*/  IADD3 R45, PT, PT, R7.reuse, -0x3, RZ ;  /* 0xfffffffd072d7810 */ /* 0x040fe40007ffe0ff */
[C---:B------:R-:W-:Y:S02]  /*02b0*/  IADD3 R11, PT, PT, R7.reuse, -0x1, RZ ;  /* 0xffffffff070b7810 */ /* 0x040fe40007ffe0ff */
[C---:B------:R-:W-:Y:S02]  /*02c0*/  IADD3 R41, PT, PT, R7.reuse, -0x7, RZ ;  /* 0xfffffff907297810 */ /* 0x040fe40007ffe0ff */
[C---:B------:R-:W-:Y:S02]  /*02d0*/  IADD3 R53, PT, PT, R7.reuse, -0x6, RZ ;  /* 0xfffffffa07357810 */ /* 0x040fe40007ffe0ff */
[C---:B------:R-:W-:Y:S02]  /*02e0*/  IADD3 R51, PT, PT, R7.reuse, -0x5, RZ ;  /* 0xfffffffb07337810 */ /* 0x040fe40007ffe0ff */
[----:B------:R-:W-:Y:S01]  /*02f0*/  IADD3 R49, PT, PT, R7, -0x4, RZ ;  /* 0xfffffffc07317810 */ /* 0x000fe20007ffe0ff */
[----:B0-----:R-:W-:Y:S01]  /*0300*/  IMAD.WIDE.U32 R44, R45, 0x2, R38 ;  /* 0x000000022d2c7825 */ /* 0x001fe200078e0026 */
[----:B------:R-:W-:-:S02]  /*0310*/  IADD3 R47, PT, PT, R7, -0x2, RZ ;  /* 0xfffffffe072f7810 */ /* 0x000fc40007ffe0ff */
[----:B------:R-:W-:Y:S01]  /*0320*/  IADD3 R43, PT, PT, R7, 0x1, RZ ;  /* 0x00000001072b7810 */ /* 0x000fe20007ffe0ff */
[--C-:B------:R-:W-:Y:S01]  /*0330*/  IMAD.WIDE.U32 R40, R41, 0x2, R38.reuse ;  /* 0x0000000229287825 */ /* 0x100fe200078e0026 */
[----:B------:R0:W2:Y:S03]  /*0340*/  LDG.E.U16 R19, desc[UR6][R44.64] ;  /* 0x000000062c137981 */ /* 0x0000a6000c1e1500 */
[--C-:B------:R-:W-:Y:S02]  /*0350*/  IMAD.WIDE.U32 R52, R53, 0x2, R38.reuse ;  /* 0x0000000235347825 */ /* 0x100fe400078e0026 */
[----:B------:R-:W3:Y:S02]  /*0360*/  LDG.E.U16 R40, desc[UR6][R40.64] ;  /* 0x0000000628287981 */ /* 0x000ee4000c1e1500 */
[----:B------:R-:W-:-:S04]  /*0370*/  IMAD.WIDE.U32 R50, R51, 0x2, R38 ;  /* 0x0000000233327825 */ /* 0x000fc800078e0026 */
[--C-:B0-----:R-:W-:Y:S01]  /*0380*/  IMAD.WIDE.U32 R44, R11, 0x2, R38.reuse ;  /* 0x000000020b2c7825 */ /* 0x101fe200078e0026 */
[----:B------:R-:W4:Y:S04]  /*0390*/  LDG.E.U16 R37, desc[UR6][R50.64] ;  /* 0x0000000632257981 */ /* 0x000f28000c1e1500 */
[----:B------:R0:W5:Y:S01]  /*03a0*/  LDG.E.U16 R13, desc[UR6][R44.64] ;  /* 0x000000062c0d7981 */ /* 0x000162000c1e1500 */
[----:B------:R-:W-:-:S04]  /*03b0*/  IMAD.WIDE.U32 R48, R49, 0x2, R38 ;  /* 0x0000000231307825 */ /* 0x000fc800078e0026 */
[--C-:B------:R-:W-:Y:S01]  /*03c0*/  IMAD.WIDE.U32 R46, R47, 0x2, R38.reuse ;  /* 0x000000022f2e7825 */ /* 0x100fe200078e0026 */
[----:B------:R1:W2:Y:S01]  /*03d0*/  LDG.E.U16 R41, desc[UR6][R52.64] ;  /* 0x0000000634297981 */ /* 0x0002a2000c1e1500 */
[----:B0-----:R-:W-:Y:S02]  /*03e0*/  IADD3 R45, PT, PT, R7, 0x7, RZ ;  /* 0x00000007072d7810 */ /* 0x001fe40007ffe0ff */
[--C-:B------:R-:W-:Y:S01]  /*03f0*/  IMAD.WIDE.U32 R42, R43, 0x2, R38.reuse ;  /* 0x000000022b2a7825 */ /* 0x100fe200078e0026 */
[----:B------:R0:W5:Y:S03]  /*0400*/  LDG.E.U16 R35, desc[UR6][R48.64] ;  /* 0x0000000630237981 */ /* 0x000166000c1e1500 */
[----:B------:R-:W-:Y:S01]  /*0410*/  IMAD.WIDE.U32 R44, R45, 0x2, R38 ;  /* 0x000000022d2c7825 */ /* 0x000fe200078e0026 */
[----:B------:R0:W5:Y:S01]  /*0420*/  LDG.E.U16 R33, desc[UR6][R46.64] ;  /* 0x000000062e217981 */ /* 0x000162000c1e1500 */
[----:B-1----:R-:W-:-:S03]  /*0430*/  IADD3 R53, PT, PT, R7, 0x2, RZ ;  /* 0x0000000207357810 */ /* 0x002fc60007ffe0ff */
[----:B------:R1:W5:Y:S01]  /*0440*/  LDG.E.U16 R15, desc[UR6][R44.64] ;  /* 0x000000062c0f7981 */ /* 0x000362000c1e1500 */
[C---:B------:R-:W-:Y:S02]  /*0450*/  IADD3 R51, PT, PT, R7.reuse, 0x3, RZ ;  /* 0x0000000307337810 */ /* 0x040fe40007ffe0ff */
[C---:B0-----:R-:W-:Y:S01]  /*0460*/  IADD3 R49, PT, PT, R7.reuse, 0x4, RZ ;  /* 0x0000000407317810 */ /* 0x041fe20007ffe0ff */
[----:B------:R0:W5:Y:S01]  /*0470*/  LDG.E.U16 R23, desc[UR6][R42.64] ;  /* 0x000000062a177981 */ /* 0x000162000c1e1500 */
[C---:B------:R-:W-:Y:S02]  /*0480*/  IADD3 R11, PT, PT, R7.reuse, 0x8, RZ ;  /* 0x00000008070b7810 */ /* 0x040fe40007ffe0ff */
[C---:B------:R-:W-:Y:S01]  /*0490*/  IADD3 R47, PT, PT, R7.reuse, 0x5, RZ ;  /* 0x00000005072f7810 */ /* 0x040fe20007ffe0ff */
[C---:B-1----:R-:W-:Y:S01]  /*04a0*/  IMAD.WIDE.U32 R44, R7.reuse, 0x2, R38 ;  /* 0x00000002072c7825 */ /* 0x042fe200078e0026 */
[----:B0-----:R-:W-:-:S04]  /*04b0*/  IADD3 R43, PT, PT, R7, 0x6, RZ ;  /* 0x00000006072b7810 */ /* 0x001fc80007ffe0ff */
[----:B------:R0:W5:Y:S01]  /*04c0*/  LDG.E.U16 R27, desc[UR6][R44.64] ;  /* 0x000000062c1b7981 */ /* 0x000162000c1e1500 */
[----:B------:R-:W-:-:S04]  /*04d0*/  IMAD.WIDE.U32 R52, R53, 0x2, R38 ;  /* 0x0000000235347825 */ /* 0x000fc800078e0026 */
[--C-:B------:R-:W-:Y:S01]  /*04e0*/  IMAD.WIDE.U32 R50, R51, 0x2, R38.reuse ;  /* 0x0000000233327825 */ /* 0x100fe200078e0026 */
[----:B------:R-:W5:Y:S03]  /*04f0*/  LDG.E.U16 R31, desc[UR6][R52.64] ;  /* 0x00000006341f7981 */ /* 0x000f66000c1e1500 */
[--C-:B------:R-:W-:Y:S01]  /*0500*/  IMAD.WIDE.U32 R48, R49, 0x2, R38.reuse ;  /* 0x0000000231307825 */ /* 0x100fe200078e0026 */
[----:B------:R-:W5:Y:S03]  /*0510*/  LDG.E.U16 R29, desc[UR6][R50.64] ;  /* 0x00000006321d7981 */ /* 0x000f66000c1e1500 */
[--C-:B------:R-:W-:Y:S01]  /*0520*/  IMAD.WIDE.U32 R46, R47, 0x2, R38.reuse ;  /* 0x000000022f2e7825 */ /* 0x100fe200078e0026 */
[----:B------:R-:W5:Y:S03]  /*0530*/  LDG.E.U16 R25, desc[UR6][R48.64] ;  /* 0x0000000630197981 */ /* 0x000f66000c1e1500 */
[--C-:B------:R-:W-:Y:S01]  /*0540*/  IMAD.WIDE.U32 R42, R43, 0x2, R38.reuse ;  /* 0x000000022b2a7825 */ /* 0x100fe200078e0026 */
[----:B------:R-:W5:Y:S03]  /*0550*/  LDG.E.U16 R21, desc[UR6][R46.64] ;  /* 0x000000062e157981 */ /* 0x000f66000c1e1500 */
[----:B0-----:R-:W-:Y:S01]  /*0560*/  IMAD.WIDE.U32 R44, R11, 0x2, R38 ;  /* 0x000000020b2c7825 */ /* 0x001fe200078e0026 */
[----:B------:R0:W5:Y:S01]  /*0570*/  LDG.E.U16 R17, desc[UR6][R42.64] ;  /* 0x000000062a117981 */ /* 0x000162000c1e1500 */
[----:B------:R-:W0:Y:S03]  /*0580*/  LDC.64 R38, c[0x0][0x398] ;  /* 0x0000e600ff267b82 */ /* 0x000e260000000a00 */
[----:B------:R1:W5:Y:S01]  /*0590*/  LDG.E.U16 R11, desc[UR6][R44.64] ;  /* 0x000000062c0b7981 */ /* 0x000362000c1e1500 */
[----:B0-----:R-:W-:-:S06]  /*05a0*/  IMAD.WIDE.U32 R42, R34, 0x2, R38 ;  /* 0x00000002222a7825 */ /* 0x001fcc00078e0026 */
[----:B------:R-:W3:Y:S02]  /*05b0*/  LDG.E.U16 R43, desc[UR6][R42.64] ;  /* 0x000000062a2b7981 */ /* 0x000ee4000c1e1500 */
[----:B---3--:R-:W-:Y:S02]  /*05c0*/  HFMA2.BF16_V2 R36, R40.H0_H0, R43.H0_H0, R36.H0_H0 ;  /* 0x2000002b28247231 */ /* 0x008fe40000240824 */
[----:B------:R-:W-:-:S05]  /*05d0*/  IMAD.WIDE.U32 R42, R4, 0x2, R38 ;  /* 0x00000002042a7825 */ /* 0x000fca00078e0026 */
[----:B------:R-:W2:Y:S01]  /*05e0*/  LDG.E.U16 R40, desc[UR6][R42.64] ;  /* 0x000000062a287981 */ /* 0x000ea2000c1e1500 */
[----:B-1----:R-:W-:-:S04]  /*05f0*/  IMAD.WIDE.U32 R44, R8, 0x2, R38 ;  /* 0x00000002082c7825 */ /* 0x002fc800078e0026 */
[----:B--2---:R-:W-:Y:S02]  /*0600*/  HFMA2.BF16_V2 R36, R41.H0_H0, R40.H0_H0, R36.H0_H0 ;  /* 0x2000002829247231 */ /* 0x004fe40000240824 */
[----:B------:R-:W-:-:S06]  /*0610*/  IMAD.WIDE.U32 R40, R6, 0x2, R38 ;  /* 0x0000000206287825 */ /* 0x000fcc00078e0026 */
[----:B------:R-:W4:Y:S04]  /*0620*/  LDG.E.U16 R41, desc[UR6][R40.64] ;  /* 0x0000000628297981 */ /* 0x000f28000c1e1500 */
[----:B------:R0:W5:Y:S01]  /*0630*/  LDG.E.U16 R40, desc[UR6][R44.64] ;  /* 0x000000062c287981 */ /* 0x000162000c1e1500 */
[----:B------:R-:W-:-:S04]  /*0640*/  IMAD.WIDE.U32 R42, R10, 0x2, R38 ;  /* 0x000000020a2a7825 */ /* 0x000fc800078e0026 */
[--C-:B------:R-:W-:Y:S02]  /*0650*/  IMAD.WIDE.U32 R46, R12, 0x2, R38.reuse ;  /* 0x000000020c2e7825 */ /* 0x100fe400078e0026 */
[----:B------:R-:W2:Y:S02]  /*0660*/  LDG.E.U16 R42, desc[UR6][R42.64] ;  /* 0x000000062a2a7981 */ /* 0x000ea4000c1e1500 */
[----:B0-----:R-:W-:-:S04]  /*0670*/  IMAD.WIDE.U32 R44, R16, 0x2, R38 ;  /* 0x00000002102c7825 */ /* 0x001fc800078e0026 */
[----:B----4-:R-:W-:-:S04]  /*0680*/  HFMA2.BF16_V2 R36, R37.H0_H0, R41.H0_H0, R36.H0_H0 ;  /* 0x2000002925247231 */ /* 0x010fc80000240824 */
[----:B-----5:R-:W-:Y:S02]  /*0690*/  HFMA2.BF16_V2 R35, R35.H0_H0, R40.H0_H0, R36.H0_H0 ;  /* 0x2000002823237231 */ /* 0x020fe40000240824 */
[--C-:B------:R-:W-:Y:S01]  /*06a0*/  IMAD.WIDE.U32 R36, R14, 0x2, R38.reuse ;  /* 0x000000020e247825 */ /* 0x100fe200078e0026 */
[----:B------:R0:W3:Y:S05]  /*06b0*/  LDG.E.U16 R40, desc[UR6][R46.64] ;  /* 0x000000062e287981 */ /* 0x0000ea000c1e1500 */
[----:B------:R-:W4:Y:S04]  /*06c0*/  LDG.E.U16 R37, desc[UR6][R36.64] ;  /* 0x0000000624257981 */ /* 0x000f28000c1e1500 */
[----:B------:R1:W5:Y:S01]  /*06d0*/  LDG.E.U16 R36, desc[UR6][R44.64] ;  /* 0x000000062c247981 */ /* 0x000362000c1e1500 */
[----:B------:R-:W-:-:S04]  /*06e0*/  IMAD.WIDE.U32 R52, R18, 0x2, R38 ;  /* 0x0000000212347825 */ /* 0x000fc800078e0026 */
[----:B--2---:R-:W-:Y:S02]  /*06f0*/  HFMA2.BF16_V2 R19, R19.H0_H0, R42.H0_H0, R35.H0_H0 ;  /* 0x2000002a13137231 */ /* 0x004fe40000240823 */
[--C-:B------:R-:W-:Y:S01]  /*0700*/  IMAD.WIDE.U32 R50, R20, 0x2, R38.reuse ;  /* 0x0000000214327825 */ /* 0x100fe200078e0026 */
[----:B------:R-:W2:Y:S03]  /*0710*/  LDG.E.U16 R35, desc[UR6][R52.64] ;  /* 0x0000000634237981 */ /* 0x000ea6000c1e1500 */
[----:B------:R-:W-:-:S04]  /*0720*/  IMAD.WIDE.U32 R48, R22, 0x2, R38 ;  /* 0x0000000216307825 */ /* 0x000fc800078e0026 */
[----:B0-----:R-:W-:-:S04]  /*0730*/  IMAD.WIDE.U32 R46, R24, 0x2, R38 ;  /* 0x00000002182e7825 */ /* 0x001fc800078e0026 */
[----:B-1----:R-:W-:-:S04]  /*0740*/  IMAD.WIDE.U32 R44, R28, 0x2, R38 ;  /* 0x000000021c2c7825 */ /* 0x002fc800078e0026 */
[----:B------:R-:W-:-:S04]  /*0750*/  IMAD.WIDE.U32 R42, R30, 0x2, R38 ;  /* 0x000000021e2a7825 */ /* 0x000fc800078e0026 */
[----:B---3--:R-:W-:Y:S02]  /*0760*/  HFMA2.BF16_V2 R19, R33.H0_H0, R40.H0_H0, R19.H0_H0 ;  /* 0x2000002821137231 */ /* 0x008fe40000240813 */
[----:B------:R-:W3:Y:S02]  /*0770*/  LDG.E.U16 R33, desc[UR6][R50.64] ;  /* 0x0000000632217981 */ /* 0x000ee4000c1e1500 */
[----:B----4-:R-:W-:Y:S02]  /*0780*/  HFMA2.BF16_V2 R13, R13.H0_H0, R37.H0_H0, R19.H0_H0 ;  /* 0x200000250d0d7231 */ /* 0x010fe40000240813 */
[----:B------:R-:W4:Y:S01]  /*0790*/  LDG.E.U16 R37, desc[UR6][R48.64] ;  /* 0x0000000630257981 */ /* 0x000f22000c1e1500 */
[----:B------:R-:W-:-:S03]  /*07a0*/  IMAD.WIDE.U32 R40, R26, 0x2, R38 ;  /* 0x000000021a287825 */ /* 0x000fc600078e0026 */
[----:B------:R-:W4:Y:S04]  /*07b0*/  LDG.E.U16 R19, desc[UR6][R46.64] ;  /* 0x000000062e137981 */ /* 0x000f28000c1e1500 */
[----:B------:R-:W4:Y:S01]  /*07c0*/  LDG.E.U16 R40, desc[UR6][R40.64] ;  /* 0x0000000628287981 */ /* 0x000f22000c1e1500 */
[----:B-----5:R-:W-:Y:S02]  /*07d0*/  HFMA2.BF16_V2 R13, R27.H0_H0, R36.H0_H0, R13.H0_H0 ;  /* 0x200000241b0d7231 */ /* 0x020fe4000024080d */
[----:B------:R-:W-:Y:S01]  /*07e0*/  IMAD.WIDE.U32 R38, R32, 0x2, R38 ;  /* 0x0000000220267825 */ /* 0x000fe200078e0026 */
[----:B------:R-:W5:Y:S04]  /*07f0*/  LDG.E.U16 R36, desc[UR6][R44.64] ;  /* 0x000000062c247981 */ /* 0x000f68000c1e1500 */
[----:B------:R-:W5:Y:S04]  /*0800*/  LDG.E.U16 R27, desc[UR6][R42.64] ;  /* 0x000000062a1b7981 */ /* 0x000f68000c1e1500 */
[----:B------:R-:W5:Y:S01]  /*0810*/  LDG.E.U16 R38, desc[UR6][R38.64] ;  /* 0x0000000626267981 */ /* 0x000f62000c1e1500 */
[----:B--2---:R-:W-:Y:S01]  /*0820*/  HFMA2.BF16_V2 R13, R23.H0_H0, R35.H0_H0, R13.H0_H0 ;  /* 0x20000023170d7231 */ /* 0x004fe2000024080d */
[----:B------:R-:W-:-:S04]  /*0830*/  IADD3 R9, PT, PT, R9, 0x10, RZ ;  /* 0x0000001009097810 */ /* 0x000fc80007ffe0ff */
[----:B------:R-:W-:Y:S02]  /*0840*/  ISETP.NE.AND P0, PT, R9, RZ, PT ;  /* 0x000000ff0900720c */ /* 0x000fe40003f05270 */
[----:B------:R-:W-:Y:S02]  /*0850*/  IADD3 R7, PT, PT, R7, 0x10, RZ ;  /* 0x0000001007077810 */ /* 0x000fe40007ffe0ff */
[C---:B------:R-:W-:Y:S02]  /*0860*/  LEA R4, R5.reuse, R4, 0x4 ;  /* 0x0000000405047211 */ /* 0x040fe400078e20ff */
[C---:B------:R-:W-:Y:S02]  /*0870*/  LEA R6, R5.reuse, R6, 0x4 ;  /* 0x0000000605067211 */ /* 0x040fe400078e20ff */
[C---:B------:R-:W-:Y:S02]  /*0880*/  LEA R8, R5.reuse, R8, 0x4 ;  /* 0x0000000805087211 */ /* 0x040fe400078e20ff */
[----:B------:R-:W-:-:S02]  /*0890*/  LEA R10, R5, R10, 0x4 ;  /* 0x0000000a050a7211 */ /* 0x000fc400078e20ff */
[C---:B------:R-:W-:Y:S02]  /*08a0*/  LEA R12, R5.reuse, R12, 0x4 ;  /* 0x0000000c050c7211 */ /* 0x040fe400078e20ff */
[C---:B------:R-:W-:Y:S02]  /*08b0*/  LEA R14, R5.reuse, R14, 0x4 ;  /* 0x0000000e050e7211 */ /* 0x040fe400078e20ff */
        /* <DEDUP_REMOVED lines=9> */
[----:B------:R-:W-:Y:S01]  /*0950*/  LEA R34, R5, R34, 0x4 ;  /* 0x0000002205227211 */ /* 0x000fe200078e20ff */
[----:B---3--:R-:W-:-:S04]  /*0960*/  HFMA2.BF16_V2 R13, R31.H0_H0, R33.H0_H0, R13.H0_H0 ;  /* 0x200000211f0d7231 */ /* 0x008fc8000024080d */
[----:B----4-:R-:W-:-:S04]  /*0970*/  HFMA2.BF16_V2 R13, R29.H0_H0, R37.H0_H0, R13.H0_H0 ;  /* 0x200000251d0d7231 */ /* 0x010fc8000024080d */
[----:B------:R-:W-:-:S04]  /*0980*/  HFMA2.BF16_V2 R13, R25.H0_H0, R19.H0_H0, R13.H0_H0 ;  /* 0x20000013190d7231 */ /* 0x000fc8000024080d */
[----:B------:R-:W-:-:S04]  /*0990*/  HFMA2.BF16_V2 R13, R21.H0_H0, R40.H0_H0, R13.H0_H0 ;  /* 0x20000028150d7231 */ /* 0x000fc8000024080d */
[----:B-----5:R-:W-:-:S04]  /*09a0*/  HFMA2.BF16_V2 R13, R17.H0_H0, R36.H0_H0, R13.H0_H0 ;  /* 0x20000024110d7231 */ /* 0x020fc8000024080d */
[----:B------:R-:W-:-:S04]  /*09b0*/  HFMA2.BF16_V2 R19, R15.H0_H0, R27.H0_H0, R13.H0_H0 ;  /* 0x2000001b0f137231 */ /* 0x000fc8000024080d */
[----:B------:R-:W-:Y:S01]  /*09c0*/  HFMA2.BF16_V2 R36, R11.H0_H0, R38.H0_H0, R19.H0_H0 ;  /* 0x200000260b247231 */ /* 0x000fe20000240813 */
[----:B------:R-:W-:Y:S06]  /*09d0*/  @P0 BRA `(.L_x_2) ;  /* 0xfffffff8002c0947 */ /* 0x000fec000383ffff */
[----:B------:R-:W-:-:S07]  /*09e0*/  LOP3.LUT R4, R2, 0x7ffffff0, RZ, 0xc0, !PT ;  /* 0x7ffffff002047812 */ /* 0x000fce00078ec0ff */
.L_x_1:
[----:B------:R-:W-:-:S13]  /*09f0*/  LOP3.LUT P0, R6, R2, 0xf, RZ, 0xc0, !PT ;  /* 0x0000000f02067812 */ /* 0x000fda000780c0ff */
[----:B------:R-:W-:Y:S05]  /*0a00*/  @!P0 BRA `(.L_x_0) ;  /* 0x0000000400cc8947 */ /* 0x000fea0003800000 */
[----:B------:R-:W-:Y:S02]  /*0a10*/  ISETP.GE.U32.AND P0, PT, R6, 0x8, PT ;  /* 0x000000080600780c */ /* 0x000fe40003f06070 */
[----:B------:R-:W-:-:S04]  /*0a20*/  LOP3.LUT R26, R2, 0x7, RZ, 0xc0, !PT ;  /* 0x00000007021a7812 */ /* 0x000fc800078ec0ff */
[----:B------:R-:W-:-:S07]  /*0a30*/  ISETP.NE.AND P1, PT, R26, RZ, PT ;  /* 0x000000ff1a00720c */ /* 0x000fce0003f25270 */
[----:B------:R-:W-:Y:S06]  /*0a40*/  @!P0 BRA `(.L_x_3) ;  /* 0x0000000000ec8947 */ /* 0x000fec0003800000 */
[----:B------:R-:W0:Y:S01]  /*0a50*/  LDC.64 R8, c[0x0][0x390] ;  /* 0x0000e400ff087b82 */ /* 0x000e220000000a00 */
[----:B------:R-:W-:Y:S02]  /*0a60*/  IMAD R18, R4, R5, R0 ;  /* 0x0000000504127224 */ /* 0x000fe400078e0200 */
[----:B------:R-:W-:-:S05]  /*0a70*/  IMAD R33, R3, R2, R4 ;  /* 0x0000000203217224 */ /* 0x000fca00078e0204 */
[----:B------:R-:W1:Y:S01]  /*0a80*/  LDC.64 R6, c[0x0][0x398] ;  /* 0x0000e600ff067b82 */ /* 0x000e620000000a00 */
[-C--:B------:R-:W-:Y:S02]  /*0a90*/  IADD3 R20, PT, PT, R18, R5.reuse, RZ ;  /* 0x0000000512147210 */ /* 0x080fe40007ffe0ff */
[C---:B------:R-:W-:Y:S02]  /*0aa0*/  IADD3 R31, PT, PT, R33.reuse, 0x2, RZ ;  /* 0x00000002211f7810 */ /* 0x040fe40007ffe0ff */
[C---:B------:R-:W-:Y:S02]  /*0ab0*/  IADD3 R15, PT, PT, R33.reuse, 0x1, RZ ;  /* 0x00000001210f7810 */ /* 0x040fe40007ffe0ff */
[-C--:B------:R-:W-:Y:S02]  /*0ac0*/  IADD3 R28, PT, PT, R20, R5.reuse, RZ ;  /* 0x00000005141c7210 */ /* 0x080fe40007ffe0ff */
[C---:B------:R-:W-:Y:S02]  /*0ad0*/  IADD3 R11, PT, PT, R33.reuse, 0x3, RZ ;  /* 0x00000003210b7810 */ /* 0x040fe40007ffe0ff */
[----:B------:R-:W-:Y:S01]  /*0ae0*/  IADD3 R32, PT, PT, R28, R5, RZ ;  /* 0x000000051c207210 */ /* 0x000fe20007ffe0ff */
[----:B0-----:R-:W-:-:S04]  /*0af0*/  IMAD.WIDE.U32 R12, R33, 0x2, R8 ;  /* 0x00000002210c7825 */ /* 0x001fc800078e0008 */
[----:B------:R-:W-:Y:S01]  /*0b00*/  IMAD.WIDE.U32 R30, R31, 0x2, R8 ;  /* 0x000000021f1e7825 */ /* 0x000fe200078e0008 */
[----:B------:R-:W2:Y:S03]  /*0b10*/  LDG.E.U16 R29, desc[UR6][R12.64] ;  /* 0x000000060c1d7981 */ /* 0x000ea6000c1e1500 */
[----:B-1----:R-:W-:Y:S01]  /*0b20*/  IMAD.WIDE.U32 R18, R18, 0x2, R6 ;  /* 0x0000000212127825 */ /* 0x002fe200078e0006 */
[----:B------:R0:W3:Y:S03]  /*0b30*/  LDG.E.U16 R25, desc[UR6][R30.64] ;  /* 0x000000061e197981 */ /* 0x0000e6000c1e1500 */
[----:B------:R-:W-:Y:S01]  /*0b40*/  IMAD.WIDE.U32 R14, R15, 0x2, R8 ;  /* 0x000000020f0e7825 */ /* 0x000fe200078e0008 */
[----:B------:R-:W2:Y:S03]  /*0b50*/  LDG.E.U16 R24, desc[UR6][R18.64] ;  /* 0x0000000612187981 */ /* 0x000ea6000c1e1500 */
[----:B------:R-:W-:Y:S01]  /*0b60*/  IMAD.WIDE.U32 R20, R20, 0x2, R6 ;  /* 0x0000000214147825 */ /* 0x000fe200078e0006 */
[----:B------:R1:W4:Y:S01]  /*0b70*/  LDG.E.U16 R27, desc[UR6][R14.64] ;  /* 0x000000060e1b7981 */ /* 0x000322000c1e1500 */
[----:B0-----:R-:W-:-:S02]  /*0b80*/  IADD3 R30, PT, PT, R32, R5, RZ ;  /* 0x00000005201e7210 */ /* 0x001fc40007ffe0ff */
[----:B------:R-:W-:Y:S01]  /*0b90*/  IMAD.WIDE.U32 R12, R28, 0x2, R6 ;  /* 0x000000021c0c7825 */ /* 0x000fe200078e0006 */
[----:B------:R-:W4:Y:S01]  /*0ba0*/  LDG.E.U16 R22, desc[UR6][R20.64] ;  /* 0x0000000614167981 */ /* 0x000f22000c1e1500 */
[----:B------:R-:W-:Y:S02]  /*0bb0*/  IADD3 R17, PT, PT, R33, 0x4, RZ ;  /* 0x0000000421117810 */ /* 0x000fe40007ffe0ff */
[----:B------:R-:W-:Y:S01]  /*0bc0*/  IMAD.WIDE.U32 R10, R11, 0x2, R8 ;  /* 0x000000020b0a7825 */ /* 0x000fe200078e0008 */
[----:B------:R-:W-:Y:S01]  /*0bd0*/  IADD3 R35, PT, PT, R33, 0x5, RZ ;  /* 0x0000000521237810 */ /* 0x000fe20007ffe0ff */
[----:B------:R-:W3:Y:S02]  /*0be0*/  LDG.E.U16 R28, desc[UR6][R12.64] ;  /* 0x000000060c1c7981 */ /* 0x000ee4000c1e1500 */
[--C-:B-1----:R-:W-:Y:S02]  /*0bf0*/  IMAD.WIDE.U32 R14, R32, 0x2, R6.reuse ;  /* 0x00000002200e7825 */ /* 0x102fe400078e0006 */
[----:B------:R0:W5:Y:S02]  /*0c00*/  LDG.E.U16 R23, desc[UR6][R10.64] ;  /* 0x000000060a177981 */ /* 0x000164000c1e1500 */
[C---:B------:R-:W-:Y:S01]  /*0c10*/  IMAD.WIDE.U32 R18, R30.reuse, 0x2, R6 ;  /* 0x000000021e127825 */ /* 0x040fe200078e0006 */
[-C--:B------:R-:W-:Y:S01]  /*0c20*/  IADD3 R30, PT, PT, R30, R5.reuse, RZ ;  /* 0x000000051e1e7210 */ /* 0x080fe20007ffe0ff */
[----:B------:R-:W5:Y:S02]  /*0c30*/  LDG.E.U16 R14, desc[UR6][R14.64] ;  /* 0x000000060e0e7981 */ /* 0x000f64000c1e1500 */
[--C-:B------:R-:W-:Y:S01]  /*0c40*/  IMAD.WIDE.U32 R16, R17, 0x2, R8.reuse ;  /* 0x0000000211107825 */ /* 0x100fe200078e0008 */
[C---:B------:R-:W-:Y:S01]  /*0c50*/  IADD3 R32, PT, PT, R30.reuse, R5, RZ ;  /* 0x000000051e207210 */ /* 0x040fe20007ffe0ff */
[----:B------:R-:W5:Y:S02]  /*0c60*/  LDG.E.U16 R18, desc[UR6][R18.64] ;  /* 0x0000000612127981 */ /* 0x000f64000c1e1500 */
[----:B0-----:R-:W-:Y:S01]  /*0c70*/  IMAD.WIDE.U32 R10, R35, 0x2, R8 ;  /* 0x00000002230a7825 */ /* 0x001fe200078e0008 */
[C---:B------:R-:W-:Y:S01]  /*0c80*/  IADD3 R35, PT, PT, R33.reuse, 0x6, RZ ;  /* 0x0000000621237810 */ /* 0x040fe20007ffe0ff */
[----:B------:R0:W5:Y:S02]  /*0c90*/  LDG.E.U16 R31, desc[UR6][R16.64] ;  /* 0x00000006101f7981 */ /* 0x000164000c1e1500 */
[--C-:B------:R-:W-:Y:S01]  /*0ca0*/  IMAD.WIDE.U32 R20, R30, 0x2, R6.reuse ;  /* 0x000000021e147825 */ /* 0x100fe200078e0006 */
[----:B------:R-:W-:Y:S01]  /*0cb0*/  IADD3 R33, PT, PT, R33, 0x7, RZ ;  /* 0x0000000721217810 */ /* 0x000fe20007ffe0ff */
[----:B------:R-:W5:Y:S02]  /*0cc0*/  LDG.E.U16 R11, desc[UR6][R10.64] ;  /* 0x000000060a0b7981 */ /* 0x000f64000c1e1500 */
[----:B------:R-:W-:-:S02]  /*0cd0*/  IMAD.WIDE.U32 R12, R32, 0x2, R6 ;  /* 0x00000002200c7825 */ /* 0x000fc400078e0006 */
[----:B------:R-:W5:Y:S02]  /*0ce0*/  LDG.E.U16 R20, desc[UR6][R20.64] ;  /* 0x0000000614147981 */ /* 0x000f64000c1e1500 */
[--C-:B0-----:R-:W-:Y:S01]  /*0cf0*/  IMAD.WIDE.U32 R16, R35, 0x2, R8.reuse ;  /* 0x0000000223107825 */ /* 0x101fe200078e0008 */
[----:B------:R-:W-:Y:S01]  /*0d00*/  IADD3 R35, PT, PT, R32, R5, RZ ;  /* 0x0000000520237210 */ /* 0x000fe20007ffe0ff */
[----:B------:R-:W5:Y:S02]  /*0d10*/  LDG.E.U16 R12, desc[UR6][R12.64] ;  /* 0x000000060c0c7981 */ /* 0x000f64000c1e1500 */
[----:B------:R-:W-:Y:S02]  /*0d20*/  IMAD.WIDE.U32 R8, R33, 0x2, R8 ;  /* 0x0000000221087825 */ /* 0x000fe400078e0008 */
[----:B------:R-:W5:Y:S02]  /*0d30*/  LDG.E.U16 R17, desc[UR6][R16.64] ;  /* 0x0000000610117981 */ /* 0x000f64000c1e1500 */
[----:B------:R-:W-:-:S02]  /*0d40*/  IMAD.WIDE.U32 R6, R35, 0x2, R6 ;  /* 0x0000000223067825 */ /* 0x000fc400078e0006 */
[----:B------:R-:W5:Y:S04]  /*0d50*/  LDG.E.U16 R15, desc[UR6][R8.64] ;  /* 0x00000006080f7981 */ /* 0x000f68000c1e1500 */
[----:B------:R3:W5:Y:S01]  /*0d60*/  LDG.E.U16 R6, desc[UR6][R6.64] ;  /* 0x0000000606067981 */ /* 0x000762000c1e1500 */
[----:B------:R-:W-:Y:S01]  /*0d70*/  IADD3 R4, PT, PT, R4, 0x8, RZ ;  /* 0x0000000804047810 */ /* 0x000fe20007ffe0ff */
[----:B--2---:R-:W-:-:S04]  /*0d80*/  HFMA2.BF16_V2 R24, R29.H0_H0, R24.H0_H0, R36.H0_H0 ;  /* 0x200000181d187231 */ /* 0x004fc80000240824 */
[----:B----4-:R-:W-:-:S04]  /*0d90*/  HFMA2.BF16_V2 R22, R27.H0_H0, R22.H0_H0, R24.H0_H0 ;  /* 0x200000161b167231 */ /* 0x010fc80000240818 */
[----:B---3--:R-:W-:-:S04]  /*0da0*/  HFMA2.BF16_V2 R7, R25.H0_H0, R28.H0_H0, R22.H0_H0 ;  /* 0x2000001c19077231 */ /* 0x008fc80000240816 */
[----:B-----5:R-:W-:-:S04]  /*0db0*/  HFMA2.BF16_V2 R9, R23.H0_H0, R14.H0_H0, R7.H0_H0 ;  /* 0x2000000e17097231 */ /* 0x020fc80000240807 */
[----:B------:R-:W-:-:S04]  /*0dc0*/  HFMA2.BF16_V2 R10, R31.H0_H0, R18.H0_H0, R9.H0_H0 ;  /* 0x200000121f0a7231 */ /* 0x000fc80000240809 */
[----:B------:R-:W-:-:S04]  /*0dd0*/  HFMA2.BF16_V2 R10, R11.H0_H0, R20.H0_H0, R10.H0_H0 ;  /* 0x200000140b0a7231 */ /* 0x000fc8000024080a */
[----:B------:R-:W-:-:S04]  /*0de0*/  HFMA2.BF16_V2 R10, R17.H0_H0, R12.H0_H0, R10.H0_H0 ;  /* 0x2000000c110a7231 */ /* 0x000fc8000024080a */
[----:B------:R-:W-:-:S07]  /*0df0*/  HFMA2.BF16_V2 R36, R15.H0_H0, R6.H0_H0, R10.H0_H0 ;  /* 0x200000060f247231 */ /* 0x000fce000024080a */
.L_x_3:
[----:B------:R-:W-:Y:S05]  /*0e00*/  @!P1 BRA `(.L_x_0) ;  /* 0x0000000000cc9947 */ /* 0x000fea0003800000 */
[----:B------:R-:W-:Y:S02]  /*0e10*/  ISETP.GE.U32.AND P0, PT, R26, 0x4, PT ;  /* 0x000000041a00780c */ /* 0x000fe40003f06070 */
[----:B------:R-:W-:-:S04]  /*0e20*/  LOP3.LUT R10, R2, 0x3, RZ, 0xc0, !PT ;  /* 0x00000003020a7812 */ /* 0x000fc800078ec0ff */
[----:B------:R-:W-:-:S07]  /*0e30*/  ISETP.NE.AND P1, PT, R10, RZ, PT ;  /* 0x000000ff0a00720c */ /* 0x000fce0003f25270 */
[----:B------:R-:W-:Y:S06]  /*0e40*/  @!P0 BRA `(.L_x_4) ;  /* 0x00000000007c8947 */ /* 0x000fec0003800000 */
[----:B------:R-:W0:Y:S01]  /*0e50*/  LDC.64 R6, c[0x0][0x398] ;  /* 0x0000e600ff067b82 */ /* 0x000e220000000a00 */
[----:B------:R-:W-:Y:S02]  /*0e60*/  IMAD R13, R3, R2, R4 ;  /* 0x00000002030d7224 */ /* 0x000fe400078e0204 */
[----:B------:R-:W-:-:S03]  /*0e70*/  IMAD R12, R4, R5, R0 ;  /* 0x00000005040c7224 */ /* 0x000fc600078e0200 */
[C---:B------:R-:W-:Y:S02]  /*0e80*/  IADD3 R19, PT, PT, R13.reuse, 0x1, RZ ;  /* 0x000000010d137810 */ /* 0x040fe40007ffe0ff */
[----:B------:R-:W1:Y:S01]  /*0e90*/  LDC.64 R8, c[0x0][0x390] ;  /* 0x0000e400ff087b82 */ /* 0x000e620000000a00 */
[C---:B------:R-:W-:Y:S02]  /*0ea0*/  IADD3 R17, PT, PT, R13.reuse, 0x2, RZ ;  /* 0x000000020d117810 */ /* 0x040fe40007ffe0ff */
[----:B------:R-:W-:Y:S01]  /*0eb0*/  IADD3 R25, PT, PT, R13, 0x3, RZ ;  /* 0x000000030d197810 */ /* 0x000fe20007ffe0ff */
[C---:B0-----:R-:W-:Y:S01]  /*0ec0*/  IMAD.WIDE.U32 R22, R12.reuse, 0x2, R6 ;  /* 0x000000020c167825 */ /* 0x041fe200078e0006 */
[----:B------:R-:W-:-:S04]  /*0ed0*/  IADD3 R12, PT, PT, R12, R5, RZ ;  /* 0x000000050c0c7210 */ /* 0x000fc80007ffe0ff */
[CC--:B------:R-:W-:Y:S01]  /*0ee0*/  IADD3 R24, PT, PT, R12.reuse, R5.reuse, RZ ;  /* 0x000000050c187210 */ /* 0x0c0fe20007ffe0ff */
[--C-:B-1----:R-:W-:Y:S01]  /*0ef0*/  IMAD.WIDE.U32 R20, R13, 0x2, R8.reuse ;  /* 0x000000020d147825 */ /* 0x102fe200078e0008 */
[----:B------:R-:W2:Y:S03]  /*0f00*/  LDG.E.U16 R22, desc[UR6][R22.64] ;  /* 0x0000000616167981 */ /* 0x000ea6000c1e1500 */
[----:B------:R-:W-:Y:S01]  /*0f10*/  IMAD.WIDE.U32 R18, R19, 0x2, R8 ;  /* 0x0000000213127825 */ /* 0x000fe200078e0008 */
[----:B------:R-:W2:Y:S03]  /*0f20*/  LDG.E.U16 R11, desc[UR6][R20.64] ;  /* 0x00000006140b7981 */ /* 0x000ea6000c1e1500 */
[----:B------:R-:W-:Y:S01]  /*0f30*/  IMAD.WIDE.U32 R14, R12, 0x2, R6 ;  /* 0x000000020c0e7825 */ /* 0x000fe200078e0006 */
[----:B------:R-:W-:Y:S01]  /*0f40*/  IADD3 R27, PT, PT, R24, R5, RZ ;  /* 0x00000005181b7210 */ /* 0x000fe20007ffe0ff */
[----:B------:R-:W3:Y:S02]  /*0f50*/  LDG.E.U16 R19, desc[UR6][R18.64] ;  /* 0x0000000612137981 */ /* 0x000ee4000c1e1500 */
[----:B------:R-:W-:-:S02]  /*0f60*/  IMAD.WIDE.U32 R16, R17, 0x2, R8 ;  /* 0x0000000211107825 */ /* 0x000fc400078e0008 */
[----:B------:R-:W3:Y:S02]  /*0f70*/  LDG.E.U16 R14, desc[UR6][R14.64] ;  /* 0x000000060e0e7981 */ /* 0x000ee4000c1e1500 */
[----:B------:R-:W-:Y:S02]  /*0f80*/  IMAD.WIDE.U32 R12, R24, 0x2, R6 ;  /* 0x00000002180c7825 */ /* 0x000fe400078e0006 */
[----:B------:R-:W4:Y:S02]  /*0f90*/  LDG.E.U16 R16, desc[UR6][R16.64] ;  /* 0x0000000610107981 */ /* 0x000f24000c1e1500 */
[----:B------:R-:W-:Y:S02]  /*0fa0*/  IMAD.WIDE.U32 R8, R25, 0x2, R8 ;  /* 0x0000000219087825 */ /* 0x000fe400078e0008 */
[----:B------:R-:W4:Y:S02]  /*0fb0*/  LDG.E.U16 R12, desc[UR6][R12.64] ;  /* 0x000000060c0c7981 */ /* 0x000f24000c1e1500 */
[----:B------:R-:W-:-:S02]  /*0fc0*/  IMAD.WIDE.U32 R6, R27, 0x2, R6 ;  /* 0x000000021b067825 */ /* 0x000fc400078e0006 */
[----:B------:R-:W5:Y:S04]  /*0fd0*/  LDG.E.U16 R8, desc[UR6][R8.64] ;  /* 0x0000000608087981 */ /* 0x000f68000c1e1500 */
[----:B------:R-:W5:Y:S01]  /*0fe0*/  LDG.E.U16 R6, desc[UR6][R6.64] ;  /* 0x0000000606067981 */ /* 0x000f62000c1e1500 */
[----:B------:R-:W-:Y:S01]  /*0ff0*/  IADD3 R4, PT, PT, R4, 0x4, RZ ;  /* 0x0000000404047810 */ /* 0x000fe20007ffe0ff */
[----:B--2---:R-:W-:-:S04]  /*1000*/  HFMA2.BF16_V2 R11, R11.H0_H0, R22.H0_H0, R36.H0_H0 ;  /* 0x200000160b0b7231 */ /* 0x004fc80000240824 */
[----:B---3--:R-:W-:-:S04]  /*1010*/  HFMA2.BF16_V2 R11, R19.H0_H0, R14.H0_H0, R11.H0_H0 ;  /* 0x2000000e130b7231 */ /* 0x008fc8000024080b */
[----:B----4-:R-:W-:-:S04]  /*1020*/  HFMA2.BF16_V2 R11, R16.H0_H0, R12.H0_H0, R11.H0_H0 ;  /* 0x2000000c100b7231 */ /* 0x010fc8000024080b */
[----:B-----5:R-:W-:-:S07]  /*1030*/  HFMA2.BF16_V2 R36, R8.H0_H0, R6.H0_H0, R11.H0_H0 ;  /* 0x2000000608247231 */ /* 0x020fce000024080b */
.L_x_4:
[----:B------:R-:W-:Y:S05]  /*1040*/  @!P1 BRA `(.L_x_0) ;  /* 0x00000000003c9947 */ /* 0x000fea0003800000 */
[----:B------:R-:W0:Y:S01]  /*1050*/  LDC.64 R12, c[0x0][0x390] ;  /* 0x0000e400ff0c7b82 */ /* 0x000e220000000a00 */
[----:B------:R-:W-:Y:S01]  /*1060*/  IMAD R11, R3, R2, R4 ;  /* 0x00000002030b7224 */ /* 0x000fe200078e0204 */
[----:B------:R-:W-:Y:S01]  /*1070*/  IADD3 R10, PT, PT, -R10, RZ, RZ ;  /* 0x000000ff0a0a7210 */ /* 0x000fe20007ffe1ff */
[----:B------:R-:W-:-:S05]  /*1080*/  IMAD R4, R4, R5, R0 ;  /* 0x0000000504047224 */ /* 0x000fca00078e0200 */
[----:B------:R-:W1:Y:S02]  /*1090*/  LDC.64 R14, c[0x0][0x398] ;  /* 0x0000e600ff0e7b82 */ /* 0x000e640000000a00 */
.L_x_5:
[----:B0-----:R-:W-:-:S04]  /*10a0*/  IMAD.WIDE.U32 R6, R11, 0x2, R12 ;  /* 0x000000020b067825 */ /* 0x001fc800078e000c */
[----:B-1----:R-:W-:Y:S02]  /*10b0*/  IMAD.WIDE.U32 R8, R4, 0x2, R14 ;  /* 0x0000000204087825 */ /* 0x002fe400078e000e */
[----:B------:R-:W2:Y:S04]  /*10c0*/  LDG.E.U16 R7, desc[UR6][R6.64] ;  /* 0x0000000606077981 */ /* 0x000ea8000c1e1500 */
[----:B------:R-:W2:Y:S01]  /*10d0*/  LDG.E.U16 R8, desc[UR6][R8.64] ;  /* 0x0000000608087981 */ /* 0x000ea2000c1e1500 */
[----:B------:R-:W-:Y:S02]  /*10e0*/  IADD3 R10, PT, PT, R10, 0x1, RZ ;  /* 0x000000010a0a7810 */ /* 0x000fe40007ffe0ff */
[----:B------:R-:W-:Y:S02]  /*10f0*/  IADD3 R4, PT, PT, R4, R5, RZ ;  /* 0x0000000504047210 */ /* 0x000fe40007ffe0ff */
[----:B------:R-:W-:-:S02]  /*1100*/  ISETP.NE.AND P0, PT, R10, RZ, PT ;  /* 0x000000ff0a00720c */ /* 0x000fc40003f05270 */
[----:B------:R-:W-:Y:S01]  /*1110*/  IADD3 R11, PT, PT, R11, 0x1, RZ ;  /* 0x000000010b0b7810 */ /* 0x000fe20007ffe0ff */
[----:B--2---:R-:W-:-:S10]  /*1120*/  HFMA2.BF16_V2 R36, R7.H0_H0, R8.H0_H0, R36.H0_H0 ;  /* 0x2000000807247231 */ /* 0x004fd40000240824 */
[----:B------:R-:W-:Y:S05]  /*1130*/  @P0 BRA `(.L_x_5) ;  /* 0xfffffffc00d80947 */ /* 0x000fea000383ffff */
.L_x_0:
[----:B------:R-:W0:Y:S01]  /*1140*/  LDC.64 R6, c[0x0][0x3a0] ;  /* 0x0000e800ff067b82 */ /* 0x000e220000000a00 */
[----:B------:R-:W-:-:S04]  /*1150*/  IMAD R3, R3, R5, R0 ;  /* 0x0000000503037224 */ /* 0x000fc800078e0200 */
[----:B0-----:R-:W-:-:S05]  /*1160*/  IMAD.WIDE.U32 R2, R3, 0x2, R6 ;  /* 0x0000000203027825 */ /* 0x001fca00078e0006 */
[----:B------:R-:W2:Y:S02]  /*1170*/  LDG.E.U16 R5, desc[UR6][R2.64] ;  /* 0x0000000602057981 */ /* 0x000ea4000c1e1500 */
[----:B--2---:R-:W-:-:S05]  /*1180*/  HADD2.BF16_V2 R5, R36.H0_H0, R5.H0_H0 ;  /* 0x2000000524057230 */ /* 0x004fca0000200800 */
[----:B------:R-:W-:Y:S01]  /*1190*/  STG.E.U16 desc[UR6][R2.64], R5 ;  /* 0x0000000502007986 */ /* 0x000fe2000c101506 */
[----:B------:R-:W-:Y:S05]  /*11a0*/  EXIT ;  /* 0x000000000000794d */ /* 0x000fea0003800000 */
.L_x_6:
[----:B------:R-:W-:-:S00]  /*11b0*/  BRA `(.L_x_6) ;  /* 0xfffffffc00fc7947 */ /* 0x000fc0000383ffff */
[----:B------:R-:W-:-:S00]  /*11c0*/  NOP ;  /* 0x0000000000007918 */ /* 0x000fc00000000000 */
        /* <DEDUP_REMOVED lines=11> */
.L_x_7:


//--------------------- .nv.shared.reserved.0     --------------------------
	.section	.nv.shared.reserved.0,"aw",@nobits
	.weak		__nv_reservedSMEM_offset_0_alias
	.size		__nv_reservedSMEM_offset_0_alias, 0, 64
	.other		__nv_reservedSMEM_offset_0_alias,@"STO_CUDA_RESERVED_SHARED STV_DEFAULT"
__nv_reservedSMEM_offset_0_alias:
	.zero		0
	.zero		64


//--------------------- .nv.constant0._Z7kernel1iiiPK13__nv_bfloat16S1_PS_ --------------------------
	.section	.nv.constant0._Z7kernel1iiiPK13__nv_bfloat16S1_PS_,"a",@progbits
	.sectionflags	@""
	.align	4
.nv.constant0._Z7kernel1iiiPK13__nv_bfloat16S1_PS_:
	.zero		936


//--------------------- SYMBOLS --------------------------

	.type		.nv.reservedSmem.offset0,@object
	.size		.nv.reservedSmem.offset0,0x4
